//
// Generated by NVIDIA NVVM Compiler
//
// Compiler Build ID: CL-36424714
// Cuda compilation tools, release 13.0, V13.0.88
// Based on NVVM 20.0.0
//

.version 9.0
.target sm_100
.address_size 64

	// .globl	_Z13deadlock_testv

.visible .entry _Z13deadlock_testv()
.maxntid 64
.minnctapersm 1
{
	.reg .pred 	%p<2>;
	.reg .b32 	%r<2>;

	mov.u32 	%r1, %tid.x;
	setp.gt.u32 	%p1, %r1, 31;
	@%p1 bra 	$L__BB0_2;
	// begin inline asm
	bar.sync 0, 64;
	// end inline asm
	// begin inline asm
	bar.arrive 1, 64;
	// end inline asm
	bra.uni 	$L__BB0_3;
$L__BB0_2:
	// begin inline asm
	bar.sync 1, 64;
	// end inline asm
	// begin inline asm
	bar.arrive 0, 64;
	// end inline asm
$L__BB0_3:
	ret;

}


// ===== COMPILED SASS (sm_100) =====

	.target	sm_100

	.elftype	@"ET_EXEC"


//--------------------- .note.nv.tkinfo           --------------------------
	.section	.note.nv.tkinfo,"",@"SHT_NOTE"
	.sectionflags	@"SHF_NOTE_NV_TKINFO"
	.tkinfo
        /*0018*/ 	.word	0x00000002
        /*0030*/ 	.string	""
        /*0030*/ 	.string	"ptxas"
        /*0030*/ 	.string	"Cuda compilation tools, release 13.0, V13.0.88"
        /*0030*/ 	.string	"Build cuda_13.0.r13.0/compiler.36424714_0"
        /*0030*/ 	.string	"-arch sm_100 -m 64 "



//--------------------- .note.nv.cuinfo           --------------------------
	.section	.note.nv.cuinfo,"",@"SHT_NOTE"
	.sectionflags	@"SHF_NOTE_NV_CUINFO"
        /*0018*/ 	.short	0x0002
        /*001a*/ 	.short	0x0064
        /*001c*/ 	.short	0x0082
	.zero		2


//--------------------- .nv.info                  --------------------------
	.section	.nv.info,"",@"SHT_CUDA_INFO"
	.align	4


	//----- nvinfo : EIATTR_REGCOUNT
	.align		4
        /*0000*/ 	.byte	0x04, 0x2f
        /*0002*/ 	.short	(.L_1 - .L_0)
	.align		4
.L_0:
        /*0004*/ 	.word	index@(_Z13deadlock_testv)
        /*0008*/ 	.word	0x00000004


	//----- nvinfo : EIATTR_FRAME_SIZE
	.align		4
.L_1:
        /*000c*/ 	.byte	0x04, 0x11
        /*000e*/ 	.short	(.L_3 - .L_2)
	.align		4
.L_2:
        /*0010*/ 	.word	index@(_Z13deadlock_testv)
        /*0014*/ 	.word	0x00000000


	//----- nvinfo : EIATTR_MIN_STACK_SIZE
	.align		4
.L_3:
        /*0018*/ 	.byte	0x04, 0x12
        /*001a*/ 	.short	(.L_5 - .L_4)
	.align		4
.L_4:
        /*001c*/ 	.word	index@(_Z13deadlock_testv)
        /*0020*/ 	.word	0x00000000
.L_5:


//--------------------- .nv.compat                --------------------------
	.section	.nv.compat,"",@"SHT_CUDA_COMPAT_INFO"
	.align	4
        /*0000*/ 	.byte	0x02, 0x09, 0x00, 0x00, 0x02, 0x02, 0x01, 0x00, 0x02, 0x05, 0x05, 0x00, 0x03, 0x07, 0x01, 0x01
        /*0010*/ 	.byte	0x02, 0x03, 0x00, 0x00, 0x02, 0x06, 0x01, 0x00, 0x04, 0x0b, 0x08, 0x00, 0x09, 0x00, 0x00, 0x00
        /*0020*/ 	.byte	0x00, 0x00, 0x00, 0x00


//--------------------- .nv.info._Z13deadlock_testv --------------------------
	.section	.nv.info._Z13deadlock_testv,"",@"SHT_CUDA_INFO"
	.sectionflags	@""
	.align	4


	//----- nvinfo : EIATTR_CUDA_API_VERSION
	.align		4
        /*0000*/ 	.byte	0x04, 0x37
        /*0002*/ 	.short	(.L_7 - .L_6)
.L_6:
        /*0004*/ 	.word	0x00000082


	//----- nvinfo : EIATTR_SPARSE_MMA_MASK
	.align		4
.L_7:
        /*0008*/ 	.byte	0x03, 0x50
        /*000a*/ 	.short	0x0000


	//----- nvinfo : EIATTR_MAXREG_COUNT
	.align		4
        /*000c*/ 	.byte	0x03, 0x1b
        /*000e*/ 	.short	0x00ff


	//----- nvinfo : EIATTR_NUM_BARRIERS
	.align		4
        /*0010*/ 	.byte	0x02, 0x4c
        /*0012*/ 	.byte	0x02
	.zero		1


	//----- nvinfo : EIATTR_MERCURY_ISA_VERSION
	.align		4
        /*0014*/ 	.byte	0x03, 0x5f
        /*0016*/ 	.short	0x0101


	//----- nvinfo : EIATTR_VRC_CTA_INIT_COUNT
	.align		4
        /*0018*/ 	.byte	0x02, 0x4a
	.zero		1
	.zero		1


	//----- nvinfo : EIATTR_EXIT_INSTR_OFFSETS
	.align		4
        /*001c*/ 	.byte	0x04, 0x1c
        /*001e*/ 	.short	(.L_9 - .L_8)


	//   ....[0]....
.L_8:
        /*0020*/ 	.word	0x00000060


	//   ....[1]....
        /*0024*/ 	.word	0x000000a0


	//----- nvinfo : EIATTR_MAX_THREADS
	.align		4
.L_9:
        /*0028*/ 	.byte	0x04, 0x05
        /*002a*/ 	.short	(.L_11 - .L_10)
.L_10:
        /*002c*/ 	.word	0x00000040
        /*0030*/ 	.word	0x00000001
        /*0034*/ 	.word	0x00000001


	//----- nvinfo : EIATTR_SW_WAR
	.align		4
.L_11:
        /*0038*/ 	.byte	0x04, 0x36
        /*003a*/ 	.short	(.L_13 - .L_12)
.L_12:
        /*003c*/ 	.word	0x00000008
.L_13:


//--------------------- .nv.callgraph             --------------------------
	.section	.nv.callgraph,"",@"SHT_CUDA_CALLGRAPH"
	.align	4
	.sectionentsize	8
	.align		4
        /*0000*/ 	.word	0x00000000
	.align		4
        /*0004*/ 	.word	0xffffffff
	.align		4
        /*0008*/ 	.word	0x00000000
	.align		4
        /*000c*/ 	.word	0xfffffffe
	.align		4
        /*0010*/ 	.word	0x00000000
	.align		4
        /*0014*/ 	.word	0xfffffffd
	.align		4
        /*0018*/ 	.word	0x00000000
	.align		4
        /*001c*/ 	.word	0xfffffffc


//--------------------- .text._Z13deadlock_testv  --------------------------
	.section	.text._Z13deadlock_testv,"ax",@progbits
	.align	128
        .global         _Z13deadlock_testv
        .type           _Z13deadlock_testv,@function
        .size           _Z13deadlock_testv,(.L_x_1 - _Z13deadlock_testv)
        .other          _Z13deadlock_testv,@"STO_CUDA_ENTRY STV_DEFAULT"
_Z13deadlock_testv:
.text._Z13deadlock_testv:
[----:B------:R-:W-:Y:S01]  /*0000*/  LDC R1, c[0x0][0x37c] ;  /* 0x0000df00ff017b82 */ /* 0x000fe20000000800 */
[----:B------:R-:W0:Y:S02]  /*0010*/  S2R R0, SR_TID.X ;  /* 0x0000000000007919 */ /* 0x000e240000002100 */
[----:B0-----:R-:W-:-:S13]  /*0020*/  ISETP.GT.U32.AND P0, PT, R0, 0x1f, PT ;  /* 0x0000001f0000780c */ /* 0x001fda0003f04070 */
[----:B------:R-:W-:Y:S06]  /*0030*/  @!P0 BAR.SYNC.DEFER_BLOCKING 0x0, 0x40 ;  /* 0x0001000000008b1d */ /* 0x000fec0000010000 */
[----:B------:R-:W-:Y:S05]  /*0040*/  @!P0 WARPSYNC.ALL ;  /* 0x0000000000008948 */ /* 0x000fea0003800000 */
[----:B------:R-:W-:Y:S06]  /*0050*/  @!P0 BAR.ARV 0x1, 0x40 ;  /* 0x0041000000008b1d */ /* 0x000fec0000002000 */
[----:B------:R-:W-:Y:S05]  /*0060*/  @!P0 EXIT ;  /* 0x000000000000894d */ /* 0x000fea0003800000 */
[----:B------:R-:W-:Y:S05]  /*0070*/  WARPSYNC.ALL ;  /* 0x0000000000007948 */ /* 0x000fea0003800000 */
[----:B------:R-:W-:Y:S08]  /*0080*/  BAR.SYNC.DEFER_BLOCKING 0x1, 0x40 ;  /* 0x0041000000007b1d */ /* 0x000ff00000010000 */
[----:B------:R-:W-:Y:S06]  /*0090*/  BAR.ARV 0x0, 0x40 ;  /* 0x0001000000007b1d */ /* 0x000fec0000002000 */
[----:B------:R-:W-:Y:S05]  /*00a0*/  EXIT ;  /* 0x000000000000794d */ /* 0x000fea0003800000 */
.L_x_0:
[----:B------:R-:W-:-:S00]  /*00b0*/  BRA `(.L_x_0) ;  /* 0xfffffffc00fc7947 */ /* 0x000fc0000383ffff */
[----:B------:R-:W-:-:S00]  /*00c0*/  NOP ;  /* 0x0000000000007918 */ /* 0x000fc00000000000 */
        /* <DEDUP_REMOVED lines=11> */
.L_x_1:


//--------------------- .nv.shared.reserved.0     --------------------------
	.section	.nv.shared.reserved.0,"aw",@nobits
	.weak		__nv_reservedSMEM_offset_0_alias
	.size		__nv_reservedSMEM_offset_0_alias, 0, 64
	.other		__nv_reservedSMEM_offset_0_alias,@"STO_CUDA_RESERVED_SHARED STV_DEFAULT"
__nv_reservedSMEM_offset_0_alias:
	.zero		0
	.zero		64


//--------------------- .nv.constant0._Z13deadlock_testv --------------------------
	.section	.nv.constant0._Z13deadlock_testv,"a",@progbits
	.sectionflags	@""
	.align	4
.nv.constant0._Z13deadlock_testv:
	.zero		896


//--------------------- SYMBOLS --------------------------

	.type		.nv.reservedSmem.offset0,@object
	.size		.nv.reservedSmem.offset0,0x4
